//
// Generated by NVIDIA NVVM Compiler
//
// Compiler Build ID: CL-36424714
// Cuda compilation tools, release 13.0, V13.0.88
// Based on NVVM 20.0.0
//

.version 9.0
.target sm_100
.address_size 64

	// .globl	_Z14multiplyKernelPii

.visible .entry _Z14multiplyKernelPii(
	.param .u64 .ptr .align 1 _Z14multiplyKernelPii_param_0,
	.param .u32 _Z14multiplyKernelPii_param_1
)
{
	.reg .pred 	%p<2>;
	.reg .b32 	%r<8>;
	.reg .b64 	%rd<5>;

	ld.param.u64 	%rd1, [_Z14multiplyKernelPii_param_0];
	ld.param.u32 	%r2, [_Z14multiplyKernelPii_param_1];
	mov.u32 	%r3, %ctaid.x;
	mov.u32 	%r4, %ntid.x;
	mov.u32 	%r5, %tid.x;
	mad.lo.s32 	%r1, %r3, %r4, %r5;
	setp.ge.s32 	%p1, %r1, %r2;
	@%p1 bra 	$L__BB0_2;
	cvta.to.global.u64 	%rd2, %rd1;
	mul.wide.s32 	%rd3, %r1, 4;
	add.s64 	%rd4, %rd2, %rd3;
	ld.global.u32 	%r6, [%rd4];
	shl.b32 	%r7, %r6, 1;
	st.global.u32 	[%rd4], %r7;
$L__BB0_2:
	ret;

}


// ===== COMPILED SASS (sm_100) =====

	.target	sm_100

	.elftype	@"ET_EXEC"


//--------------------- .note.nv.tkinfo           --------------------------
	.section	.note.nv.tkinfo,"",@"SHT_NOTE"
	.sectionflags	@"SHF_NOTE_NV_TKINFO"
	.tkinfo
        /*0018*/ 	.word	0x00000002
        /*0030*/ 	.string	""
        /*0030*/ 	.string	"ptxas"
        /*0030*/ 	.string	"Cuda compilation tools, release 13.0, V13.0.88"
        /*0030*/ 	.string	"Build cuda_13.0.r13.0/compiler.36424714_0"
        /*0030*/ 	.string	"-arch sm_100 -m 64 "



//--------------------- .note.nv.cuinfo           --------------------------
	.section	.note.nv.cuinfo,"",@"SHT_NOTE"
	.sectionflags	@"SHF_NOTE_NV_CUINFO"
        /*0018*/ 	.short	0x0002
        /*001a*/ 	.short	0x0064
        /*001c*/ 	.short	0x0082
	.zero		2


//--------------------- .nv.info                  --------------------------
	.section	.nv.info,"",@"SHT_CUDA_INFO"
	.align	4


	//----- nvinfo : EIATTR_REGCOUNT
	.align		4
        /*0000*/ 	.byte	0x04, 0x2f
        /*0002*/ 	.short	(.L_1 - .L_0)
	.align		4
.L_0:
        /*0004*/ 	.word	index@(_Z14multiplyKernelPii)
        /*0008*/ 	.word	0x00000008


	//----- nvinfo : EIATTR_FRAME_SIZE
	.align		4
.L_1:
        /*000c*/ 	.byte	0x04, 0x11
        /*000e*/ 	.short	(.L_3 - .L_2)
	.align		4
.L_2:
        /*0010*/ 	.word	index@(_Z14multiplyKernelPii)
        /*0014*/ 	.word	0x00000000


	//----- nvinfo : EIATTR_MIN_STACK_SIZE
	.align		4
.L_3:
        /*0018*/ 	.byte	0x04, 0x12
        /*001a*/ 	.short	(.L_5 - .L_4)
	.align		4
.L_4:
        /*001c*/ 	.word	index@(_Z14multiplyKernelPii)
        /*0020*/ 	.word	0x00000000
.L_5:


//--------------------- .nv.compat                --------------------------
	.section	.nv.compat,"",@"SHT_CUDA_COMPAT_INFO"
	.align	4
        /*0000*/ 	.byte	0x02, 0x09, 0x00, 0x00, 0x02, 0x02, 0x01, 0x00, 0x02, 0x05, 0x05, 0x00, 0x03, 0x07, 0x01, 0x01
        /*0010*/ 	.byte	0x02, 0x03, 0x00, 0x00, 0x02, 0x06, 0x01, 0x00, 0x04, 0x0b, 0x08, 0x00, 0x09, 0x00, 0x00, 0x00
        /*0020*/ 	.byte	0x00, 0x00, 0x00, 0x00


//--------------------- .nv.info._Z14multiplyKernelPii --------------------------
	.section	.nv.info._Z14multiplyKernelPii,"",@"SHT_CUDA_INFO"
	.sectionflags	@""
	.align	4


	//----- nvinfo : EIATTR_CUDA_API_VERSION
	.align		4
        /*0000*/ 	.byte	0x04, 0x37
        /*0002*/ 	.short	(.L_7 - .L_6)
.L_6:
        /*0004*/ 	.word	0x00000082


	//----- nvinfo : EIATTR_KPARAM_INFO
	.align		4
.L_7:
        /*0008*/ 	.byte	0x04, 0x17
        /*000a*/ 	.short	(.L_9 - .L_8)
.L_8:
        /*000c*/ 	.word	0x00000000
        /*0010*/ 	.short	0x0001
        /*0012*/ 	.short	0x0008
        /*0014*/ 	.byte	0x00, 0xf0, 0x11, 0x00


	//----- nvinfo : EIATTR_KPARAM_INFO
	.align		4
.L_9:
        /*0018*/ 	.byte	0x04, 0x17
        /*001a*/ 	.short	(.L_11 - .L_10)
.L_10:
        /*001c*/ 	.word	0x00000000
        /*0020*/ 	.short	0x0000
        /*0022*/ 	.short	0x0000
        /*0024*/ 	.byte	0x00, 0xf5, 0x21, 0x00


	//----- nvinfo : EIATTR_SPARSE_MMA_MASK
	.align		4
.L_11:
        /*0028*/ 	.byte	0x03, 0x50
        /*002a*/ 	.short	0x0000


	//----- nvinfo : EIATTR_MAXREG_COUNT
	.align		4
        /*002c*/ 	.byte	0x03, 0x1b
        /*002e*/ 	.short	0x00ff


	//----- nvinfo : EIATTR_MERCURY_ISA_VERSION
	.align		4
        /*0030*/ 	.byte	0x03, 0x5f
        /*0032*/ 	.short	0x0101


	//----- nvinfo : EIATTR_VRC_CTA_INIT_COUNT
	.align		4
        /*0034*/ 	.byte	0x02, 0x4a
	.zero		1
	.zero		1


	//----- nvinfo : EIATTR_EXIT_INSTR_OFFSETS
	.align		4
        /*0038*/ 	.byte	0x04, 0x1c
        /*003a*/ 	.short	(.L_13 - .L_12)


	//   ....[0]....
.L_12:
        /*003c*/ 	.word	0x00000070


	//   ....[1]....
        /*0040*/ 	.word	0x000000e0


	//----- nvinfo : EIATTR_CBANK_PARAM_SIZE
	.align		4
.L_13:
        /*0044*/ 	.byte	0x03, 0x19
        /*0046*/ 	.short	0x000c


	//----- nvinfo : EIATTR_PARAM_CBANK
	.align		4
        /*0048*/ 	.byte	0x04, 0x0a
        /*004a*/ 	.short	(.L_15 - .L_14)
	.align		4
.L_14:
        /*004c*/ 	.word	index@(.nv.constant0._Z14multiplyKernelPii)
        /*0050*/ 	.short	0x0380
        /*0052*/ 	.short	0x000c


	//----- nvinfo : EIATTR_SW_WAR
	.align		4
.L_15:
        /*0054*/ 	.byte	0x04, 0x36
        /*0056*/ 	.short	(.L_17 - .L_16)
.L_16:
        /*0058*/ 	.word	0x00000008
.L_17:


//--------------------- .nv.callgraph             --------------------------
	.section	.nv.callgraph,"",@"SHT_CUDA_CALLGRAPH"
	.align	4
	.sectionentsize	8
	.align		4
        /*0000*/ 	.word	0x00000000
	.align		4
        /*0004*/ 	.word	0xffffffff
	.align		4
        /*0008*/ 	.word	0x00000000
	.align		4
        /*000c*/ 	.word	0xfffffffe
	.align		4
        /*0010*/ 	.word	0x00000000
	.align		4
        /*0014*/ 	.word	0xfffffffd
	.align		4
        /*0018*/ 	.word	0x00000000
	.align		4
        /*001c*/ 	.word	0xfffffffc


//--------------------- .text._Z14multiplyKernelPii --------------------------
	.section	.text._Z14multiplyKernelPii,"ax",@progbits
	.align	128
        .global         _Z14multiplyKernelPii
        .type           _Z14multiplyKernelPii,@function
        .size           _Z14multiplyKernelPii,(.L_x_1 - _Z14multiplyKernelPii)
        .other          _Z14multiplyKernelPii,@"STO_CUDA_ENTRY STV_DEFAULT"
_Z14multiplyKernelPii:
.text._Z14multiplyKernelPii:
[----:B------:R-:W-:Y:S01]  /*0000*/  LDC R1, c[0x0][0x37c] ;  /* 0x0000df00ff017b82 */ /* 0x000fe20000000800 */
[----:B------:R-:W0:Y:S07]  /*0010*/  S2R R0, SR_TID.X ;  /* 0x0000000000007919 */ /* 0x000e2e0000002100 */
[----:B------:R-:W0:Y:S01]  /*0020*/  S2UR UR4, SR_CTAID.X ;  /* 0x00000000000479c3 */ /* 0x000e220000002500 */
[----:B------:R-:W1:Y:S07]  /*0030*/  LDCU UR5, c[0x0][0x388] ;  /* 0x00007100ff0577ac */ /* 0x000e6e0008000800 */
[----:B------:R-:W0:Y:S02]  /*0040*/  LDC R5, c[0x0][0x360] ;  /* 0x0000d800ff057b82 */ /* 0x000e240000000800 */
[----:B0-----:R-:W-:-:S05]  /*0050*/  IMAD R5, R5, UR4, R0 ;  /* 0x0000000405057c24 */ /* 0x001fca000f8e0200 */
[----:B-1----:R-:W-:-:S13]  /*0060*/  ISETP.GE.AND P0, PT, R5, UR5, PT ;  /* 0x0000000505007c0c */ /* 0x002fda000bf06270 */
[----:B------:R-:W-:Y:S05]  /*0070*/  @P0 EXIT ;  /* 0x000000000000094d */ /* 0x000fea0003800000 */
[----:B------:R-:W0:Y:S01]  /*0080*/  LDC.64 R2, c[0x0][0x380] ;  /* 0x0000e000ff027b82 */ /* 0x000e220000000a00 */
[----:B------:R-:W1:Y:S01]  /*0090*/  LDCU.64 UR4, c[0x0][0x358] ;  /* 0x00006b00ff0477ac */ /* 0x000e620008000a00 */
[----:B0-----:R-:W-:-:S05]  /*00a0*/  IMAD.WIDE R2, R5, 0x4, R2 ;  /* 0x0000000405027825 */ /* 0x001fca00078e0202 */
[----:B-1----:R-:W2:Y:S02]  /*00b0*/  LDG.E R0, desc[UR4][R2.64] ;  /* 0x0000000402007981 */ /* 0x002ea4000c1e1900 */
[----:B--2---:R-:W-:-:S05]  /*00c0*/  SHF.L.U32 R5, R0, 0x1, RZ ;  /* 0x0000000100057819 */ /* 0x004fca00000006ff */
[----:B------:R-:W-:Y:S01]  /*00d0*/  STG.E desc[UR4][R2.64], R5 ;  /* 0x0000000502007986 */ /* 0x000fe2000c101904 */
[----:B------:R-:W-:Y:S05]  /*00e0*/  EXIT ;  /* 0x000000000000794d */ /* 0x000fea0003800000 */
.L_x_0:
[----:B------:R-:W-:-:S00]  /*00f0*/  BRA `(.L_x_0) ;  /* 0xfffffffc00fc7947 */ /* 0x000fc0000383ffff */
[----:B------:R-:W-:-:S00]  /*0100*/  NOP ;  /* 0x0000000000007918 */ /* 0x000fc00000000000 */
[----:B------:R-:W-:-:S00]  /*0110*/  NOP ;  /* 0x0000000000007918 */ /* 0x000fc00000000000 */
[----:B------:R-:W-:-:S00]  /*0120*/  NOP ;  /* 0x0000000000007918 */ /* 0x000fc00000000000 */
[----:B------:R-:W-:-:S00]  /*0130*/  NOP ;  /* 0x0000000000007918 */ /* 0x000fc00000000000 */
[----:B------:R-:W-:-:S00]  /*0140*/  NOP ;  /* 0x0000000000007918 */ /* 0x000fc00000000000 */
[----:B------:R-:W-:-:S00]  /*0150*/  NOP ;  /* 0x0000000000007918 */ /* 0x000fc00000000000 */
[----:B------:R-:W-:-:S00]  /*0160*/  NOP ;  /* 0x0000000000007918 */ /* 0x000fc00000000000 */
[----:B------:R-:W-:-:S00]  /*0170*/  NOP ;  /* 0x0000000000007918 */ /* 0x000fc00000000000 */
.L_x_1:


//--------------------- .nv.shared.reserved.0     --------------------------
	.section	.nv.shared.reserved.0,"aw",@nobits
	.weak		__nv_reservedSMEM_offset_0_alias
	.size		__nv_reservedSMEM_offset_0_alias, 0, 64
	.other		__nv_reservedSMEM_offset_0_alias,@"STO_CUDA_RESERVED_SHARED STV_DEFAULT"
__nv_reservedSMEM_offset_0_alias:
	.zero		0
	.zero		64


//--------------------- .nv.constant0._Z14multiplyKernelPii --------------------------
	.section	.nv.constant0._Z14multiplyKernelPii,"a",@progbits
	.sectionflags	@""
	.align	4
.nv.constant0._Z14multiplyKernelPii:
	.zero		908


//--------------------- SYMBOLS --------------------------

	.type		.nv.reservedSmem.offset0,@object
	.size		.nv.reservedSmem.offset0,0x4
